	.headerflags	@"EF_CUDA_TEXMODE_UNIFIED EF_CUDA_64BIT_ADDRESS EF_CUDA_ACCELERATORS EF_CUDA_SM90 EF_CUDA_VIRTUAL_SM(EF_CUDA_SM90)"
	.elftype	@"ET_EXEC"


//--------------------- .nv.info                  --------------------------
	.section	.nv.info,"",@"SHT_CUDA_INFO"
	.align	4


	//----- nvinfo : EIATTR_REGCOUNT
	.align		4
        /*0000*/ 	.byte	0x04, 0x2f
        /*0002*/ 	.short	(.L_1 - .L_0)
	.align		4
.L_0:
        /*0004*/ 	.word	index@(triton_poi_fused__unsafe_index_add_mul_sub_5)
        /*0008*/ 	.word	0x00000014


	//----- nvinfo : EIATTR_MIN_STACK_SIZE
	.align		4
.L_1:
        /*000c*/ 	.byte	0x04, 0x12
        /*000e*/ 	.short	(.L_3 - .L_2)
	.align		4
.L_2:
        /*0010*/ 	.word	index@(triton_poi_fused__unsafe_index_add_mul_sub_5)
        /*0014*/ 	.word	0x00000000


	//----- nvinfo : EIATTR_FRAME_SIZE
	.align		4
.L_3:
        /*0018*/ 	.byte	0x04, 0x11
        /*001a*/ 	.short	(.L_5 - .L_4)
	.align		4
.L_4:
        /*001c*/ 	.word	index@(triton_poi_fused__unsafe_index_add_mul_sub_5)
        /*0020*/ 	.word	0x00000000


	//----- nvinfo : EIATTR_MIN_STACK_SIZE
	.align		4
.L_5:
        /*0024*/ 	.byte	0x04, 0x12
        /*0026*/ 	.short	(.L_7 - .L_6)
	.align		4
.L_6:
        /*0028*/ 	.word	index@(triton_poi_fused__unsafe_index_add_mul_sub_5)
        /*002c*/ 	.word	0x00000000
.L_7:


//--------------------- .nv.info.triton_poi_fused__unsafe_index_add_mul_sub_5 --------------------------
	.section	.nv.info.triton_poi_fused__unsafe_index_add_mul_sub_5,"",@"SHT_CUDA_INFO"
	.sectionflags	@""
	.align	4


	//----- nvinfo : EIATTR_CUDA_API_VERSION
	.align		4
        /*0000*/ 	.byte	0x04, 0x37
        /*0002*/ 	.short	(.L_9 - .L_8)
.L_8:
        /*0004*/ 	.word	0x0000007c


	//----- nvinfo : EIATTR_KPARAM_INFO
	.align		4
.L_9:
        /*0008*/ 	.byte	0x04, 0x17
        /*000a*/ 	.short	(.L_11 - .L_10)
.L_10:
        /*000c*/ 	.word	0x00000000
        /*0010*/ 	.short	0x0008
        /*0012*/ 	.short	0x0040
        /*0014*/ 	.byte	0x00, 0xf0, 0x11, 0x00


	//----- nvinfo : EIATTR_KPARAM_INFO
	.align		4
.L_11:
        /*0018*/ 	.byte	0x04, 0x17
        /*001a*/ 	.short	(.L_13 - .L_12)
.L_12:
        /*001c*/ 	.word	0x00000000
        /*0020*/ 	.short	0x0007
        /*0022*/ 	.short	0x0038
        /*0024*/ 	.byte	0x00, 0xf4, 0x21, 0x00


	//----- nvinfo : EIATTR_KPARAM_INFO
	.align		4
.L_13:
        /*0028*/ 	.byte	0x04, 0x17
        /*002a*/ 	.short	(.L_15 - .L_14)
.L_14:
        /*002c*/ 	.word	0x00000000
        /*0030*/ 	.short	0x0006
        /*0032*/ 	.short	0x0030
        /*0034*/ 	.byte	0x00, 0xf4, 0x21, 0x00


	//----- nvinfo : EIATTR_KPARAM_INFO
	.align		4
.L_15:
        /*0038*/ 	.byte	0x04, 0x17
        /*003a*/ 	.short	(.L_17 - .L_16)
.L_16:
        /*003c*/ 	.word	0x00000000
        /*0040*/ 	.short	0x0005
        /*0042*/ 	.short	0x0028
        /*0044*/ 	.byte	0x00, 0xf4, 0x21, 0x00


	//----- nvinfo : EIATTR_KPARAM_INFO
	.align		4
.L_17:
        /*0048*/ 	.byte	0x04, 0x17
        /*004a*/ 	.short	(.L_19 - .L_18)
.L_18:
        /*004c*/ 	.word	0x00000000
        /*0050*/ 	.short	0x0004
        /*0052*/ 	.short	0x0020
        /*0054*/ 	.byte	0x00, 0xf4, 0x21, 0x00


	//----- nvinfo : EIATTR_KPARAM_INFO
	.align		4
.L_19:
        /*0058*/ 	.byte	0x04, 0x17
        /*005a*/ 	.short	(.L_21 - .L_20)
.L_20:
        /*005c*/ 	.word	0x00000000
        /*0060*/ 	.short	0x0003
        /*0062*/ 	.short	0x0018
        /*0064*/ 	.byte	0x00, 0xf4, 0x21, 0x00


	//----- nvinfo : EIATTR_KPARAM_INFO
	.align		4
.L_21:
        /*0068*/ 	.byte	0x04, 0x17
        /*006a*/ 	.short	(.L_23 - .L_22)
.L_22:
        /*006c*/ 	.word	0x00000000
        /*0070*/ 	.short	0x0002
        /*0072*/ 	.short	0x0010
        /*0074*/ 	.byte	0x00, 0xf4, 0x21, 0x00


	//----- nvinfo : EIATTR_KPARAM_INFO
	.align		4
.L_23:
        /*0078*/ 	.byte	0x04, 0x17
        /*007a*/ 	.short	(.L_25 - .L_24)
.L_24:
        /*007c*/ 	.word	0x00000000
        /*0080*/ 	.short	0x0001
        /*0082*/ 	.short	0x0008
        /*0084*/ 	.byte	0x00, 0xf4, 0x21, 0x00


	//----- nvinfo : EIATTR_KPARAM_INFO
	.align		4
.L_25:
        /*0088*/ 	.byte	0x04, 0x17
        /*008a*/ 	.short	(.L_27 - .L_26)
.L_26:
        /*008c*/ 	.word	0x00000000
        /*0090*/ 	.short	0x0000
        /*0092*/ 	.short	0x0000
        /*0094*/ 	.byte	0x00, 0xf4, 0x21, 0x00


	//----- nvinfo : EIATTR_SPARSE_MMA_MASK
	.align		4
.L_27:
        /*0098*/ 	.byte	0x03, 0x50
        /*009a*/ 	.short	0x0000


	//----- nvinfo : EIATTR_MAXREG_COUNT
	.align		4
        /*009c*/ 	.byte	0x03, 0x1b
        /*009e*/ 	.short	0x00ff


	//----- nvinfo : EIATTR_EXIT_INSTR_OFFSETS
	.align		4
        /*00a0*/ 	.byte	0x04, 0x1c
        /*00a2*/ 	.short	(.L_29 - .L_28)


	//   ....[0]....
.L_28:
        /*00a4*/ 	.word	0x000002c0


	//   ....[1]....
        /*00a8*/ 	.word	0x000002e0


	//----- nvinfo : EIATTR_REQNTID
	.align		4
.L_29:
        /*00ac*/ 	.byte	0x04, 0x10
        /*00ae*/ 	.short	(.L_31 - .L_30)
.L_30:
        /*00b0*/ 	.word	0x00000080
        /*00b4*/ 	.word	0x00000001
        /*00b8*/ 	.word	0x00000001


	//----- nvinfo : EIATTR_CBANK_PARAM_SIZE
	.align		4
.L_31:
        /*00bc*/ 	.byte	0x03, 0x19
        /*00be*/ 	.short	0x0044


	//----- nvinfo : EIATTR_PARAM_CBANK
	.align		4
        /*00c0*/ 	.byte	0x04, 0x0a
        /*00c2*/ 	.short	(.L_33 - .L_32)
	.align		4
.L_32:
        /*00c4*/ 	.word	index@(.nv.constant0.triton_poi_fused__unsafe_index_add_mul_sub_5)
        /*00c8*/ 	.short	0x0210
        /*00ca*/ 	.short	0x0044


	//----- nvinfo : EIATTR_SW_WAR
	.align		4
.L_33:
        /*00cc*/ 	.byte	0x04, 0x36
        /*00ce*/ 	.short	(.L_35 - .L_34)
.L_34:
        /*00d0*/ 	.word	0x00000008
.L_35:


//--------------------- .nv.callgraph             --------------------------
	.section	.nv.callgraph,"",@"SHT_CUDA_CALLGRAPH"
	.align	4
	.sectionentsize	8
	.align		4
        /*0000*/ 	.word	0x00000000
	.align		4
        /*0004*/ 	.word	0xffffffff
	.align		4
        /*0008*/ 	.word	0x00000000
	.align		4
        /*000c*/ 	.word	0xfffffffe
	.align		4
        /*0010*/ 	.word	0x00000000
	.align		4
        /*0014*/ 	.word	0xfffffffd
	.align		4
        /*0018*/ 	.word	0x00000000
	.align		4
        /*001c*/ 	.word	0xfffffffc


//--------------------- .text.triton_poi_fused__unsafe_index_add_mul_sub_5 --------------------------
	.section	.text.triton_poi_fused__unsafe_index_add_mul_sub_5,"ax",@progbits
	.align	128
        .global         triton_poi_fused__unsafe_index_add_mul_sub_5
        .type           triton_poi_fused__unsafe_index_add_mul_sub_5,@function
        .size           triton_poi_fused__unsafe_index_add_mul_sub_5,(.L_x_1 - triton_poi_fused__unsafe_index_add_mul_sub_5)
        .other          triton_poi_fused__unsafe_index_add_mul_sub_5,@"STO_CUDA_ENTRY STV_DEFAULT"
triton_poi_fused__unsafe_index_add_mul_sub_5:
.text.triton_poi_fused__unsafe_index_add_mul_sub_5:
[----:B------:R-:W0:Y:S02]  /*0000*/  LDC R1, c[0x0][0x28] ;  /* 0x00000a00ff017b82 */ /* 0x000e240000000800 */
[----:B------:R-:W1:Y:S01]  /*0010*/  S2R R0, SR_TID.X ;  /* 0x0000000000007919 */ /* 0x000e620000002100 */
[----:B------:R-:W2:Y:S01]  /*0020*/  LDC.64 R4, c[0x0][0x238] ;  /* 0x00008e00ff047b82 */ /* 0x000ea20000000a00 */
[----:B------:R-:W-:Y:S01]  /*0030*/  ULDC.64 UR4, c[0x0][0x208] ;  /* 0x0000820000047ab9 */ /* 0x000fe20000000a00 */
[----:B------:R-:W3:Y:S06]  /*0040*/  S2R R9, SR_CTAID.X ;  /* 0x0000000000097919 */ /* 0x000eec0000002500 */
[----:B------:R-:W4:Y:S01]  /*0050*/  LDC.64 R6, c[0x0][0x228] ;  /* 0x00008a00ff067b82 */ /* 0x000f220000000a00 */
[----:B-1----:R-:W-:Y:S01]  /*0060*/  IMAD.SHL.U32 R0, R0, 0x2, RZ ;  /* 0x0000000200007824 */ /* 0x002fe200078e00ff */
[----:B---3--:R-:W-:-:S04]  /*0070*/  SHF.R.S32.HI R11, RZ, 0x17, R9 ;  /* 0x00000017ff0b7819 */ /* 0x008fc80000011409 */
[----:B------:R-:W-:Y:S02]  /*0080*/  LOP3.LUT R0, R0, 0xfe, RZ, 0xc0, !PT ;  /* 0x000000fe00007812 */ /* 0x000fe400078ec0ff */
[----:B------:R-:W-:-:S03]  /*0090*/  SGXT R11, R11, 0x1 ;  /* 0x000000010b0b781a */ /* 0x000fc60000000200 */
[----:B------:R-:W-:-:S05]  /*00a0*/  IMAD R0, R9, 0x100, R0 ;  /* 0x0000010009007824 */ /* 0x000fca00078e0200 */
[----:B------:R-:W-:Y:S02]  /*00b0*/  SHF.R.S32.HI R3, RZ, 0x1f, R0 ;  /* 0x0000001fff037819 */ /* 0x000fe40000011400 */
[-C--:B------:R-:W-:Y:S02]  /*00c0*/  LEA.HI R12, R11, R0.reuse, RZ, 0x4 ;  /* 0x000000000b0c7211 */ /* 0x080fe400078f20ff */
[----:B------:R-:W-:Y:S02]  /*00d0*/  LEA.HI R8, R3, R0, RZ, 0x2 ;  /* 0x0000000003087211 */ /* 0x000fe400078f10ff */
[----:B------:R-:W1:Y:S01]  /*00e0*/  LDC.64 R2, c[0x0][0x248] ;  /* 0x00009200ff027b82 */ /* 0x000e620000000a00 */
[----:B------:R-:W-:Y:S02]  /*00f0*/  ISETP.GE.AND P0, PT, R0, 0x100, PT ;  /* 0x000001000000780c */ /* 0x000fe40003f06270 */
[----:B------:R-:W-:Y:S02]  /*0100*/  SHF.R.S32.HI R9, RZ, 0x2, R8 ;  /* 0x00000002ff097819 */ /* 0x000fe40000011408 */
[----:B------:R-:W-:-:S02]  /*0110*/  LOP3.LUT R11, R8, 0xfffffffc, RZ, 0xc0, !PT ;  /* 0xfffffffc080b7812 */ /* 0x000fc400078ec0ff */
[----:B------:R-:W-:Y:S02]  /*0120*/  LEA.HI R10, R9, R9, RZ, 0x2 ;  /* 0x00000009090a7211 */ /* 0x000fe400078f10ff */
[----:B------:R-:W-:Y:S02]  /*0130*/  IADD3 R13, R0, -R11, RZ ;  /* 0x8000000b000d7210 */ /* 0x000fe40007ffe0ff */
[----:B------:R-:W-:Y:S02]  /*0140*/  LOP3.LUT R10, R10, 0xfffffffc, RZ, 0xc0, !PT ;  /* 0xfffffffc0a0a7812 */ /* 0x000fe400078ec0ff */
[----:B------:R-:W-:-:S03]  /*0150*/  SHF.R.S32.HI R15, RZ, 0x4, R12 ;  /* 0x00000004ff0f7819 */ /* 0x000fc6000001140c */
[----:B------:R-:W-:Y:S02]  /*0160*/  IMAD.IADD R11, R9, 0x1, -R10 ;  /* 0x00000001090b7824 */ /* 0x000fe400078e0a0a */
[----:B--2---:R-:W-:Y:S01]  /*0170*/  IMAD.WIDE R8, R13, 0x4, R4 ;  /* 0x000000040d087825 */ /* 0x004fe200078e0204 */
[----:B------:R-:W-:Y:S02]  /*0180*/  CS2R R12, SRZ ;  /* 0x00000000000c7805 */ /* 0x000fe4000001ff00 */
[----:B------:R-:W-:Y:S01]  /*0190*/  CS2R R4, SRZ ;  /* 0x0000000000047805 */ /* 0x000fe2000001ff00 */
[----:B----4-:R-:W-:-:S05]  /*01a0*/  IMAD.WIDE R6, R15, 0x4, R6 ;  /* 0x000000040f067825 */ /* 0x010fca00078e0206 */
[----:B------:R-:W2:Y:S04]  /*01b0*/  @!P0 LDG.E.EL.64 R4, desc[UR4][R8.64] ;  /* 0x0000000408048981 */ /* 0x000ea8000c2e1b00 */
[----:B------:R-:W3:Y:S04]  /*01c0*/  @!P0 LDG.E.EL R12, desc[UR4][R6.64] ;  /* 0x00000004060c8981 */ /* 0x000ee8000c2e1900 */
[----:B------:R-:W4:Y:S01]  /*01d0*/  @!P0 LDG.E.EL R13, desc[UR4][R6.64] ;  /* 0x00000004060d8981 */ /* 0x000f22000c2e1900 */
[----:B------:R-:W-:Y:S01]  /*01e0*/  CS2R R14, SRZ ;  /* 0x00000000000e7805 */ /* 0x000fe2000001ff00 */
[----:B-1----:R-:W-:-:S02]  /*01f0*/  IMAD.WIDE R2, R11, 0x4, R2 ;  /* 0x000000040b027825 */ /* 0x002fc400078e0202 */
[----:B------:R-:W1:Y:S03]  /*0200*/  LDC.64 R10, c[0x0][0x210] ;  /* 0x00008400ff0a7b82 */ /* 0x000e660000000a00 */
[----:B------:R-:W5:Y:S04]  /*0210*/  @!P0 LDG.E.EL R15, desc[UR4][R2.64] ;  /* 0x00000004020f8981 */ /* 0x000f68000c2e1900 */
[----:B------:R-:W5:Y:S01]  /*0220*/  @!P0 LDG.E.EL R14, desc[UR4][R2.64] ;  /* 0x00000004020e8981 */ /* 0x000f62000c2e1900 */
[----:B---3--:R-:W-:Y:S01]  /*0230*/  FADD R17, R12, -R12 ;  /* 0x8000000c0c117221 */ /* 0x008fe20000000000 */
[----:B----4-:R-:W-:-:S03]  /*0240*/  FADD R16, R13, -R13 ;  /* 0x8000000d0d107221 */ /* 0x010fc60000000000 */
[----:B--2---:R-:W-:Y:S01]  /*0250*/  FFMA R12, R17, R5, R12 ;  /* 0x00000005110c7223 */ /* 0x004fe2000000000c */
[----:B------:R-:W-:-:S03]  /*0260*/  FFMA R13, R16, R4, R13 ;  /* 0x00000004100d7223 */ /* 0x000fc6000000000d */
[----:B------:R-:W-:Y:S01]  /*0270*/  FADD R7, R12, -R12 ;  /* 0x8000000c0c077221 */ /* 0x000fe20000000000 */
[----:B------:R-:W-:Y:S01]  /*0280*/  FADD R6, R13, -R13 ;  /* 0x8000000d0d067221 */ /* 0x000fe20000000000 */
[----:B-1----:R-:W-:-:S04]  /*0290*/  IMAD.WIDE R4, R0, 0x4, R10 ;  /* 0x0000000400047825 */ /* 0x002fc800078e020a */
[----:B-----5:R-:W-:Y:S01]  /*02a0*/  FFMA R7, R7, R15, R12 ;  /* 0x0000000f07077223 */ /* 0x020fe2000000000c */
[----:B------:R-:W-:Y:S01]  /*02b0*/  FFMA R6, R6, R14, R13 ;  /* 0x0000000e06067223 */ /* 0x000fe2000000000d */
[----:B------:R-:W-:Y:S06]  /*02c0*/  @P0 EXIT ;  /* 0x000000000000094d */ /* 0x000fec0003800000 */
[----:B------:R-:W-:Y:S01]  /*02d0*/  STG.E.64 desc[UR4][R4.64], R6 ;  /* 0x0000000604007986 */ /* 0x000fe2000c101b04 */
[----:B------:R-:W-:Y:S05]  /*02e0*/  EXIT ;  /* 0x000000000000794d */ /* 0x000fea0003800000 */
.L_x_0:
[----:B------:R-:W-:-:S00]  /*02f0*/  BRA `(.L_x_0) ;  /* 0xfffffffc00fc7947 */ /* 0x000fc0000383ffff */
[----:B------:R-:W-:-:S00]  /*0300*/  NOP ;  /* 0x0000000000007918 */ /* 0x000fc00000000000 */
[----:B------:R-:W-:-:S00]  /*0310*/  NOP ;  /* 0x0000000000007918 */ /* 0x000fc00000000000 */
[----:B------:R-:W-:-:S00]  /*0320*/  NOP ;  /* 0x0000000000007918 */ /* 0x000fc00000000000 */
[----:B------:R-:W-:-:S00]  /*0330*/  NOP ;  /* 0x0000000000007918 */ /* 0x000fc00000000000 */
[----:B------:R-:W-:-:S00]  /*0340*/  NOP ;  /* 0x0000000000007918 */ /* 0x000fc00000000000 */
[----:B------:R-:W-:-:S00]  /*0350*/  NOP ;  /* 0x0000000000007918 */ /* 0x000fc00000000000 */
[----:B------:R-:W-:-:S00]  /*0360*/  NOP ;  /* 0x0000000000007918 */ /* 0x000fc00000000000 */
[----:B------:R-:W-:-:S00]  /*0370*/  NOP ;  /* 0x0000000000007918 */ /* 0x000fc00000000000 */
.L_x_1:


//--------------------- .nv.constant0.triton_poi_fused__unsafe_index_add_mul_sub_5 --------------------------
	.section	.nv.constant0.triton_poi_fused__unsafe_index_add_mul_sub_5,"a",@progbits
	.sectionflags	@""
	.align	4
.nv.constant0.triton_poi_fused__unsafe_index_add_mul_sub_5:
	.zero		596
